//
// Generated by NVIDIA NVVM Compiler
//
// Compiler Build ID: CL-36424714
// Cuda compilation tools, release 13.0, V13.0.88
// Based on NVVM 20.0.0
//

.version 9.0
.target sm_100
.address_size 64

	// .globl	_Z10align_testP4pair

.visible .entry _Z10align_testP4pair(
	.param .u64 .ptr .align 1 _Z10align_testP4pair_param_0
)
{
	.reg .b32 	%r<5>;
	.reg .b64 	%rd<5>;

	ld.param.u64 	%rd1, [_Z10align_testP4pair_param_0];
	cvta.to.global.u64 	%rd2, %rd1;
	mov.u32 	%r1, %tid.x;
	mov.u32 	%r2, %ctaid.x;
	mov.u32 	%r3, %ntid.x;
	mad.lo.s32 	%r4, %r3, %r2, %r1;
	mul.wide.s32 	%rd3, %r4, 64;
	add.s64 	%rd4, %rd2, %rd3;
	st.global.v2.u32 	[%rd4], {%r1, %r2};
	ret;

}


// ===== COMPILED SASS (sm_100) =====

	.target	sm_100

	.elftype	@"ET_EXEC"


//--------------------- .note.nv.tkinfo           --------------------------
	.section	.note.nv.tkinfo,"",@"SHT_NOTE"
	.sectionflags	@"SHF_NOTE_NV_TKINFO"
	.tkinfo
        /*0018*/ 	.word	0x00000002
        /*0030*/ 	.string	""
        /*0030*/ 	.string	"ptxas"
        /*0030*/ 	.string	"Cuda compilation tools, release 13.0, V13.0.88"
        /*0030*/ 	.string	"Build cuda_13.0.r13.0/compiler.36424714_0"
        /*0030*/ 	.string	"-arch sm_100 -m 64 "



//--------------------- .note.nv.cuinfo           --------------------------
	.section	.note.nv.cuinfo,"",@"SHT_NOTE"
	.sectionflags	@"SHF_NOTE_NV_CUINFO"
        /*0018*/ 	.short	0x0002
        /*001a*/ 	.short	0x0064
        /*001c*/ 	.short	0x0082
	.zero		2


//--------------------- .nv.info                  --------------------------
	.section	.nv.info,"",@"SHT_CUDA_INFO"
	.align	4


	//----- nvinfo : EIATTR_REGCOUNT
	.align		4
        /*0000*/ 	.byte	0x04, 0x2f
        /*0002*/ 	.short	(.L_1 - .L_0)
	.align		4
.L_0:
        /*0004*/ 	.word	index@(_Z10align_testP4pair)
        /*0008*/ 	.word	0x0000000a


	//----- nvinfo : EIATTR_FRAME_SIZE
	.align		4
.L_1:
        /*000c*/ 	.byte	0x04, 0x11
        /*000e*/ 	.short	(.L_3 - .L_2)
	.align		4
.L_2:
        /*0010*/ 	.word	index@(_Z10align_testP4pair)
        /*0014*/ 	.word	0x00000000


	//----- nvinfo : EIATTR_MIN_STACK_SIZE
	.align		4
.L_3:
        /*0018*/ 	.byte	0x04, 0x12
        /*001a*/ 	.short	(.L_5 - .L_4)
	.align		4
.L_4:
        /*001c*/ 	.word	index@(_Z10align_testP4pair)
        /*0020*/ 	.word	0x00000000
.L_5:


//--------------------- .nv.compat                --------------------------
	.section	.nv.compat,"",@"SHT_CUDA_COMPAT_INFO"
	.align	4
        /*0000*/ 	.byte	0x02, 0x09, 0x00, 0x00, 0x02, 0x02, 0x01, 0x00, 0x02, 0x05, 0x05, 0x00, 0x03, 0x07, 0x01, 0x01
        /*0010*/ 	.byte	0x02, 0x03, 0x00, 0x00, 0x02, 0x06, 0x01, 0x00, 0x04, 0x0b, 0x08, 0x00, 0x09, 0x00, 0x00, 0x00
        /*0020*/ 	.byte	0x00, 0x00, 0x00, 0x00


//--------------------- .nv.info._Z10align_testP4pair --------------------------
	.section	.nv.info._Z10align_testP4pair,"",@"SHT_CUDA_INFO"
	.sectionflags	@""
	.align	4


	//----- nvinfo : EIATTR_CUDA_API_VERSION
	.align		4
        /*0000*/ 	.byte	0x04, 0x37
        /*0002*/ 	.short	(.L_7 - .L_6)
.L_6:
        /*0004*/ 	.word	0x00000082


	//----- nvinfo : EIATTR_KPARAM_INFO
	.align		4
.L_7:
        /*0008*/ 	.byte	0x04, 0x17
        /*000a*/ 	.short	(.L_9 - .L_8)
.L_8:
        /*000c*/ 	.word	0x00000000
        /*0010*/ 	.short	0x0000
        /*0012*/ 	.short	0x0000
        /*0014*/ 	.byte	0x00, 0xf5, 0x21, 0x00


	//----- nvinfo : EIATTR_SPARSE_MMA_MASK
	.align		4
.L_9:
        /*0018*/ 	.byte	0x03, 0x50
        /*001a*/ 	.short	0x0000


	//----- nvinfo : EIATTR_MAXREG_COUNT
	.align		4
        /*001c*/ 	.byte	0x03, 0x1b
        /*001e*/ 	.short	0x00ff


	//----- nvinfo : EIATTR_MERCURY_ISA_VERSION
	.align		4
        /*0020*/ 	.byte	0x03, 0x5f
        /*0022*/ 	.short	0x0101


	//----- nvinfo : EIATTR_VRC_CTA_INIT_COUNT
	.align		4
        /*0024*/ 	.byte	0x02, 0x4a
	.zero		1
	.zero		1


	//----- nvinfo : EIATTR_EXIT_INSTR_OFFSETS
	.align		4
        /*0028*/ 	.byte	0x04, 0x1c
        /*002a*/ 	.short	(.L_11 - .L_10)


	//   ....[0]....
.L_10:
        /*002c*/ 	.word	0x00000090


	//----- nvinfo : EIATTR_CBANK_PARAM_SIZE
	.align		4
.L_11:
        /*0030*/ 	.byte	0x03, 0x19
        /*0032*/ 	.short	0x0008


	//----- nvinfo : EIATTR_PARAM_CBANK
	.align		4
        /*0034*/ 	.byte	0x04, 0x0a
        /*0036*/ 	.short	(.L_13 - .L_12)
	.align		4
.L_12:
        /*0038*/ 	.word	index@(.nv.constant0._Z10align_testP4pair)
        /*003c*/ 	.short	0x0380
        /*003e*/ 	.short	0x0008


	//----- nvinfo : EIATTR_SW_WAR
	.align		4
.L_13:
        /*0040*/ 	.byte	0x04, 0x36
        /*0042*/ 	.short	(.L_15 - .L_14)
.L_14:
        /*0044*/ 	.word	0x00000008
.L_15:


//--------------------- .nv.callgraph             --------------------------
	.section	.nv.callgraph,"",@"SHT_CUDA_CALLGRAPH"
	.align	4
	.sectionentsize	8
	.align		4
        /*0000*/ 	.word	0x00000000
	.align		4
        /*0004*/ 	.word	0xffffffff
	.align		4
        /*0008*/ 	.word	0x00000000
	.align		4
        /*000c*/ 	.word	0xfffffffe
	.align		4
        /*0010*/ 	.word	0x00000000
	.align		4
        /*0014*/ 	.word	0xfffffffd
	.align		4
        /*0018*/ 	.word	0x00000000
	.align		4
        /*001c*/ 	.word	0xfffffffc


//--------------------- .text._Z10align_testP4pair --------------------------
	.section	.text._Z10align_testP4pair,"ax",@progbits
	.align	128
        .global         _Z10align_testP4pair
        .type           _Z10align_testP4pair,@function
        .size           _Z10align_testP4pair,(.L_x_1 - _Z10align_testP4pair)
        .other          _Z10align_testP4pair,@"STO_CUDA_ENTRY STV_DEFAULT"
_Z10align_testP4pair:
.text._Z10align_testP4pair:
[----:B------:R-:W-:Y:S01]  /*0000*/  LDC R1, c[0x0][0x37c] ;  /* 0x0000df00ff017b82 */ /* 0x000fe20000000800 */
[----:B------:R-:W0:Y:S07]  /*0010*/  S2R R6, SR_TID.X ;  /* 0x0000000000067919 */ /* 0x000e2e0000002100 */
[----:B------:R-:W1:Y:S01]  /*0020*/  LDC.64 R2, c[0x0][0x380] ;  /* 0x0000e000ff027b82 */ /* 0x000e620000000a00 */
[----:B------:R-:W0:Y:S01]  /*0030*/  LDCU UR6, c[0x0][0x360] ;  /* 0x00006c00ff0677ac */ /* 0x000e220008000800 */
[----:B------:R-:W0:Y:S01]  /*0040*/  S2R R7, SR_CTAID.X ;  /* 0x0000000000077919 */ /* 0x000e220000002500 */
[----:B------:R-:W2:Y:S01]  /*0050*/  LDCU.64 UR4, c[0x0][0x358] ;  /* 0x00006b00ff0477ac */ /* 0x000ea20008000a00 */
[----:B0-----:R-:W-:-:S04]  /*0060*/  IMAD R5, R7, UR6, R6 ;  /* 0x0000000607057c24 */ /* 0x001fc8000f8e0206 */
[----:B-1----:R-:W-:-:S05]  /*0070*/  IMAD.WIDE R2, R5, 0x40, R2 ;  /* 0x0000004005027825 */ /* 0x002fca00078e0202 */
[----:B--2---:R-:W-:Y:S01]  /*0080*/  STG.E.64 desc[UR4][R2.64], R6 ;  /* 0x0000000602007986 */ /* 0x004fe2000c101b04 */
[----:B------:R-:W-:Y:S05]  /*0090*/  EXIT ;  /* 0x000000000000794d */ /* 0x000fea0003800000 */
.L_x_0:
[----:B------:R-:W-:-:S00]  /*00a0*/  BRA `(.L_x_0) ;  /* 0xfffffffc00fc7947 */ /* 0x000fc0000383ffff */
[----:B------:R-:W-:-:S00]  /*00b0*/  NOP ;  /* 0x0000000000007918 */ /* 0x000fc00000000000 */
        /* <DEDUP_REMOVED lines=12> */
.L_x_1:


//--------------------- .nv.shared.reserved.0     --------------------------
	.section	.nv.shared.reserved.0,"aw",@nobits
	.weak		__nv_reservedSMEM_offset_0_alias
	.size		__nv_reservedSMEM_offset_0_alias, 0, 64
	.other		__nv_reservedSMEM_offset_0_alias,@"STO_CUDA_RESERVED_SHARED STV_DEFAULT"
__nv_reservedSMEM_offset_0_alias:
	.zero		0
	.zero		64


//--------------------- .nv.constant0._Z10align_testP4pair --------------------------
	.section	.nv.constant0._Z10align_testP4pair,"a",@progbits
	.sectionflags	@""
	.align	4
.nv.constant0._Z10align_testP4pair:
	.zero		904


//--------------------- SYMBOLS --------------------------

	.type		.nv.reservedSmem.offset0,@object
	.size		.nv.reservedSmem.offset0,0x4
